//
// Generated by NVIDIA NVVM Compiler
//
// Compiler Build ID: CL-36424714
// Cuda compilation tools, release 13.0, V13.0.88
// Based on NVVM 20.0.0
//

.version 9.0
.target sm_100
.address_size 64

	// .globl	_Z6kernelPfS_iii

.visible .entry _Z6kernelPfS_iii(
	.param .u64 .ptr .align 1 _Z6kernelPfS_iii_param_0,
	.param .u64 .ptr .align 1 _Z6kernelPfS_iii_param_1,
	.param .u32 _Z6kernelPfS_iii_param_2,
	.param .u32 _Z6kernelPfS_iii_param_3,
	.param .u32 _Z6kernelPfS_iii_param_4
)
{
	.reg .pred 	%p<12>;
	.reg .b32 	%r<38>;
	.reg .b32 	%f<31>;
	.reg .b64 	%rd<17>;

	ld.param.u64 	%rd3, [_Z6kernelPfS_iii_param_0];
	ld.param.u64 	%rd4, [_Z6kernelPfS_iii_param_1];
	ld.param.u32 	%r7, [_Z6kernelPfS_iii_param_2];
	ld.param.u32 	%r8, [_Z6kernelPfS_iii_param_3];
	ld.param.u32 	%r9, [_Z6kernelPfS_iii_param_4];
	cvta.to.global.u64 	%rd1, %rd4;
	mov.u32 	%r10, %ntid.x;
	mov.u32 	%r11, %ntid.y;
	mov.u32 	%r12, %ctaid.x;
	mov.u32 	%r13, %tid.y;
	mov.u32 	%r14, %tid.x;
	mad.lo.s32 	%r15, %r12, %r11, %r13;
	mad.lo.s32 	%r16, %r15, %r10, %r14;
	add.s32 	%r17, %r9, %r16;
	mul.lo.s32 	%r18, %r7, %r7;
	div.s32 	%r1, %r17, %r18;
	mul.lo.s32 	%r19, %r1, %r18;
	sub.s32 	%r20, %r17, %r19;
	div.s32 	%r2, %r20, %r7;
	mul.lo.s32 	%r21, %r2, %r7;
	sub.s32 	%r3, %r20, %r21;
	max.s32 	%r22, %r1, %r2;
	setp.ge.s32 	%p1, %r22, %r7;
	setp.lt.s32 	%p2, %r7, 0;
	setp.ge.s32 	%p3, %r16, %r8;
	or.pred  	%p4, %p1, %p3;
	or.pred  	%p5, %p4, %p2;
	@%p5 bra 	$L__BB0_14;
	setp.lt.s32 	%p6, %r1, 1;
	mov.f32 	%f25, 0f00000000;
	@%p6 bra 	$L__BB0_3;
	add.s32 	%r23, %r1, -1;
	mad.lo.s32 	%r24, %r23, %r7, %r2;
	mad.lo.s32 	%r25, %r24, %r7, %r3;
	mul.wide.s32 	%rd5, %r25, 4;
	add.s64 	%rd6, %rd1, %rd5;
	ld.global.f32 	%f25, [%rd6];
$L__BB0_3:
	add.s32 	%r4, %r1, 1;
	setp.ge.s32 	%p7, %r4, %r7;
	mov.f32 	%f26, 0f00000000;
	@%p7 bra 	$L__BB0_5;
	mad.lo.s32 	%r26, %r4, %r7, %r2;
	mad.lo.s32 	%r27, %r26, %r7, %r3;
	mul.wide.s32 	%rd7, %r27, 4;
	add.s64 	%rd8, %rd1, %rd7;
	ld.global.f32 	%f26, [%rd8];
$L__BB0_5:
	setp.lt.s32 	%p8, %r2, 1;
	mov.f32 	%f27, 0f00000000;
	@%p8 bra 	$L__BB0_7;
	mad.lo.s32 	%r28, %r1, %r7, %r2;
	add.s32 	%r29, %r28, -1;
	mad.lo.s32 	%r30, %r29, %r7, %r3;
	mul.wide.s32 	%rd9, %r30, 4;
	add.s64 	%rd10, %rd1, %rd9;
	ld.global.f32 	%f27, [%rd10];
$L__BB0_7:
	add.s32 	%r5, %r2, 1;
	setp.ge.s32 	%p9, %r5, %r7;
	mov.f32 	%f28, 0f00000000;
	@%p9 bra 	$L__BB0_9;
	mad.lo.s32 	%r31, %r1, %r7, %r5;
	mad.lo.s32 	%r32, %r31, %r7, %r3;
	mul.wide.s32 	%rd11, %r32, 4;
	add.s64 	%rd12, %rd1, %rd11;
	ld.global.f32 	%f28, [%rd12];
$L__BB0_9:
	setp.lt.s32 	%p10, %r3, 1;
	mad.lo.s32 	%r33, %r1, %r7, %r2;
	mul.lo.s32 	%r6, %r33, %r7;
	add.s32 	%r34, %r3, %r6;
	add.s32 	%r35, %r34, -1;
	mul.wide.s32 	%rd13, %r35, 4;
	add.s64 	%rd2, %rd1, %rd13;
	mov.f32 	%f29, 0f00000000;
	@%p10 bra 	$L__BB0_11;
	ld.global.f32 	%f29, [%rd2];
$L__BB0_11:
	add.s32 	%r36, %r3, 1;
	setp.ge.s32 	%p11, %r36, %r7;
	mov.f32 	%f30, 0f00000000;
	@%p11 bra 	$L__BB0_13;
	ld.global.f32 	%f30, [%rd2+8];
$L__BB0_13:
	add.f32 	%f19, %f25, %f26;
	add.f32 	%f20, %f19, %f27;
	add.f32 	%f21, %f20, %f28;
	add.f32 	%f22, %f21, %f29;
	add.f32 	%f23, %f22, %f30;
	mul.f32 	%f24, %f23, 0f3F4CCCCD;
	add.s32 	%r37, %r6, %r3;
	cvta.to.global.u64 	%rd14, %rd3;
	mul.wide.s32 	%rd15, %r37, 4;
	add.s64 	%rd16, %rd14, %rd15;
	st.global.f32 	[%rd16], %f24;
$L__BB0_14:
	ret;

}


// ===== COMPILED SASS (sm_100) =====

	.target	sm_100

	.elftype	@"ET_EXEC"


//--------------------- .note.nv.tkinfo           --------------------------
	.section	.note.nv.tkinfo,"",@"SHT_NOTE"
	.sectionflags	@"SHF_NOTE_NV_TKINFO"
	.tkinfo
        /*0018*/ 	.word	0x00000002
        /*0030*/ 	.string	""
        /*0030*/ 	.string	"ptxas"
        /*0030*/ 	.string	"Cuda compilation tools, release 13.0, V13.0.88"
        /*0030*/ 	.string	"Build cuda_13.0.r13.0/compiler.36424714_0"
        /*0030*/ 	.string	"-arch sm_100 -m 64 "



//--------------------- .note.nv.cuinfo           --------------------------
	.section	.note.nv.cuinfo,"",@"SHT_NOTE"
	.sectionflags	@"SHF_NOTE_NV_CUINFO"
        /*0018*/ 	.short	0x0002
        /*001a*/ 	.short	0x0064
        /*001c*/ 	.short	0x0082
	.zero		2


//--------------------- .nv.info                  --------------------------
	.section	.nv.info,"",@"SHT_CUDA_INFO"
	.align	4


	//----- nvinfo : EIATTR_REGCOUNT
	.align		4
        /*0000*/ 	.byte	0x04, 0x2f
        /*0002*/ 	.short	(.L_1 - .L_0)
	.align		4
.L_0:
        /*0004*/ 	.word	index@(_Z6kernelPfS_iii)
        /*0008*/ 	.word	0x00000015


	//----- nvinfo : EIATTR_FRAME_SIZE
	.align		4
.L_1:
        /*000c*/ 	.byte	0x04, 0x11
        /*000e*/ 	.short	(.L_3 - .L_2)
	.align		4
.L_2:
        /*0010*/ 	.word	index@(_Z6kernelPfS_iii)
        /*0014*/ 	.word	0x00000000


	//----- nvinfo : EIATTR_MIN_STACK_SIZE
	.align		4
.L_3:
        /*0018*/ 	.byte	0x04, 0x12
        /*001a*/ 	.short	(.L_5 - .L_4)
	.align		4
.L_4:
        /*001c*/ 	.word	index@(_Z6kernelPfS_iii)
        /*0020*/ 	.word	0x00000000
.L_5:


//--------------------- .nv.compat                --------------------------
	.section	.nv.compat,"",@"SHT_CUDA_COMPAT_INFO"
	.align	4
        /*0000*/ 	.byte	0x02, 0x09, 0x00, 0x00, 0x02, 0x02, 0x01, 0x00, 0x02, 0x05, 0x05, 0x00, 0x03, 0x07, 0x01, 0x01
        /*0010*/ 	.byte	0x02, 0x03, 0x00, 0x00, 0x02, 0x06, 0x01, 0x00, 0x04, 0x0b, 0x08, 0x00, 0x09, 0x00, 0x00, 0x00
        /*0020*/ 	.byte	0x00, 0x00, 0x00, 0x00


//--------------------- .nv.info._Z6kernelPfS_iii --------------------------
	.section	.nv.info._Z6kernelPfS_iii,"",@"SHT_CUDA_INFO"
	.sectionflags	@""
	.align	4


	//----- nvinfo : EIATTR_CUDA_API_VERSION
	.align		4
        /*0000*/ 	.byte	0x04, 0x37
        /*0002*/ 	.short	(.L_7 - .L_6)
.L_6:
        /*0004*/ 	.word	0x00000082


	//----- nvinfo : EIATTR_KPARAM_INFO
	.align		4
.L_7:
        /*0008*/ 	.byte	0x04, 0x17
        /*000a*/ 	.short	(.L_9 - .L_8)
.L_8:
        /*000c*/ 	.word	0x00000000
        /*0010*/ 	.short	0x0004
        /*0012*/ 	.short	0x0018
        /*0014*/ 	.byte	0x00, 0xf0, 0x11, 0x00


	//----- nvinfo : EIATTR_KPARAM_INFO
	.align		4
.L_9:
        /*0018*/ 	.byte	0x04, 0x17
        /*001a*/ 	.short	(.L_11 - .L_10)
.L_10:
        /*001c*/ 	.word	0x00000000
        /*0020*/ 	.short	0x0003
        /*0022*/ 	.short	0x0014
        /*0024*/ 	.byte	0x00, 0xf0, 0x11, 0x00


	//----- nvinfo : EIATTR_KPARAM_INFO
	.align		4
.L_11:
        /*0028*/ 	.byte	0x04, 0x17
        /*002a*/ 	.short	(.L_13 - .L_12)
.L_12:
        /*002c*/ 	.word	0x00000000
        /*0030*/ 	.short	0x0002
        /*0032*/ 	.short	0x0010
        /*0034*/ 	.byte	0x00, 0xf0, 0x11, 0x00


	//----- nvinfo : EIATTR_KPARAM_INFO
	.align		4
.L_13:
        /*0038*/ 	.byte	0x04, 0x17
        /*003a*/ 	.short	(.L_15 - .L_14)
.L_14:
        /*003c*/ 	.word	0x00000000
        /*0040*/ 	.short	0x0001
        /*0042*/ 	.short	0x0008
        /*0044*/ 	.byte	0x00, 0xf5, 0x21, 0x00


	//----- nvinfo : EIATTR_KPARAM_INFO
	.align		4
.L_15:
        /*0048*/ 	.byte	0x04, 0x17
        /*004a*/ 	.short	(.L_17 - .L_16)
.L_16:
        /*004c*/ 	.word	0x00000000
        /*0050*/ 	.short	0x0000
        /*0052*/ 	.short	0x0000
        /*0054*/ 	.byte	0x00, 0xf5, 0x21, 0x00


	//----- nvinfo : EIATTR_SPARSE_MMA_MASK
	.align		4
.L_17:
        /*0058*/ 	.byte	0x03, 0x50
        /*005a*/ 	.short	0x0000


	//----- nvinfo : EIATTR_MAXREG_COUNT
	.align		4
        /*005c*/ 	.byte	0x03, 0x1b
        /*005e*/ 	.short	0x00ff


	//----- nvinfo : EIATTR_MERCURY_ISA_VERSION
	.align		4
        /*0060*/ 	.byte	0x03, 0x5f
        /*0062*/ 	.short	0x0101


	//----- nvinfo : EIATTR_VRC_CTA_INIT_COUNT
	.align		4
        /*0064*/ 	.byte	0x02, 0x4a
	.zero		1
	.zero		1


	//----- nvinfo : EIATTR_EXIT_INSTR_OFFSETS
	.align		4
        /*0068*/ 	.byte	0x04, 0x1c
        /*006a*/ 	.short	(.L_19 - .L_18)


	//   ....[0]....
.L_18:
        /*006c*/ 	.word	0x00000430


	//   ....[1]....
        /*0070*/ 	.word	0x00000760


	//----- nvinfo : EIATTR_CBANK_PARAM_SIZE
	.align		4
.L_19:
        /*0074*/ 	.byte	0x03, 0x19
        /*0076*/ 	.short	0x001c


	//----- nvinfo : EIATTR_PARAM_CBANK
	.align		4
        /*0078*/ 	.byte	0x04, 0x0a
        /*007a*/ 	.short	(.L_21 - .L_20)
	.align		4
.L_20:
        /*007c*/ 	.word	index@(.nv.constant0._Z6kernelPfS_iii)
        /*0080*/ 	.short	0x0380
        /*0082*/ 	.short	0x001c


	//----- nvinfo : EIATTR_SW_WAR
	.align		4
.L_21:
        /*0084*/ 	.byte	0x04, 0x36
        /*0086*/ 	.short	(.L_23 - .L_22)
.L_22:
        /*0088*/ 	.word	0x00000008
.L_23:


//--------------------- .nv.callgraph             --------------------------
	.section	.nv.callgraph,"",@"SHT_CUDA_CALLGRAPH"
	.align	4
	.sectionentsize	8
	.align		4
        /*0000*/ 	.word	0x00000000
	.align		4
        /*0004*/ 	.word	0xffffffff
	.align		4
        /*0008*/ 	.word	0x00000000
	.align		4
        /*000c*/ 	.word	0xfffffffe
	.align		4
        /*0010*/ 	.word	0x00000000
	.align		4
        /*0014*/ 	.word	0xfffffffd
	.align		4
        /*0018*/ 	.word	0x00000000
	.align		4
        /*001c*/ 	.word	0xfffffffc


//--------------------- .text._Z6kernelPfS_iii    --------------------------
	.section	.text._Z6kernelPfS_iii,"ax",@progbits
	.align	128
        .global         _Z6kernelPfS_iii
        .type           _Z6kernelPfS_iii,@function
        .size           _Z6kernelPfS_iii,(.L_x_1 - _Z6kernelPfS_iii)
        .other          _Z6kernelPfS_iii,@"STO_CUDA_ENTRY STV_DEFAULT"
_Z6kernelPfS_iii:
.text._Z6kernelPfS_iii:
[----:B------:R-:W-:Y:S08]  /*0000*/  LDC R1, c[0x0][0x37c] ;  /* 0x0000df00ff017b82 */ /* 0x000ff00000000800 */
[----:B------:R-:W0:Y:S01]  /*0010*/  LDC R0, c[0x0][0x390] ;  /* 0x0000e400ff007b82 */ /* 0x000e220000000800 */
[----:B------:R-:W1:Y:S01]  /*0020*/  S2R R2, SR_CTAID.X ;  /* 0x0000000000027919 */ /* 0x000e620000002500 */
[----:B------:R-:W2:Y:S01]  /*0030*/  LDCU UR4, c[0x0][0x360] ;  /* 0x00006c00ff0477ac */ /* 0x000ea20008000800 */
[----:B------:R-:W1:Y:S01]  /*0040*/  S2R R7, SR_TID.Y ;  /* 0x0000000000077919 */ /* 0x000e620000002200 */
[----:B------:R-:W1:Y:S01]  /*0050*/  LDCU UR5, c[0x0][0x364] ;  /* 0x00006c80ff0577ac */ /* 0x000e620008000800 */
[----:B------:R-:W2:Y:S01]  /*0060*/  S2R R9, SR_TID.X ;  /* 0x0000000000097919 */ /* 0x000ea20000002100 */
[----:B------:R-:W3:Y:S01]  /*0070*/  LDCU UR6, c[0x0][0x398] ;  /* 0x00007300ff0677ac */ /* 0x000ee20008000800 */
[----:B0-----:R-:W-:-:S05]  /*0080*/  IMAD R3, R0, R0, RZ ;  /* 0x0000000000037224 */ /* 0x001fca00078e02ff */
[-C--:B------:R-:W-:Y:S02]  /*0090*/  IABS R10, R3.reuse ;  /* 0x00000003000a7213 */ /* 0x080fe40000000000 */
[----:B------:R-:W-:Y:S02]  /*00a0*/  IABS R8, R3 ;  /* 0x0000000300087213 */ /* 0x000fe40000000000 */
[----:B------:R-:W0:Y:S01]  /*00b0*/  I2F.RP R6, R10 ;  /* 0x0000000a00067306 */ /* 0x000e220000209400 */
[----:B-1----:R-:W-:-:S04]  /*00c0*/  IMAD R2, R2, UR5, R7 ;  /* 0x0000000502027c24 */ /* 0x002fc8000f8e0207 */
[----:B--2---:R-:W-:Y:S01]  /*00d0*/  IMAD R2, R2, UR4, R9 ;  /* 0x0000000402027c24 */ /* 0x004fe2000f8e0209 */
[----:B------:R-:W1:Y:S02]  /*00e0*/  LDCU UR4, c[0x0][0x394] ;  /* 0x00007280ff0477ac */ /* 0x000e640008000800 */
[----:B0-----:R-:W0:Y:S02]  /*00f0*/  MUFU.RCP R6, R6 ;  /* 0x0000000600067308 */ /* 0x001e240000001000 */
[----:B0-----:R-:W-:Y:S02]  /*0100*/  IADD3 R4, PT, PT, R6, 0xffffffe, RZ ;  /* 0x0ffffffe06047810 */ /* 0x001fe40007ffe0ff */
[----:B---3--:R-:W-:-:S04]  /*0110*/  IADD3 R6, PT, PT, R2, UR6, RZ ;  /* 0x0000000602067c10 */ /* 0x008fc8000fffe0ff */
[----:B------:R0:W2:Y:S01]  /*0120*/  F2I.FTZ.U32.TRUNC.NTZ R5, R4 ;  /* 0x0000000400057305 */ /* 0x0000a2000021f000 */
[----:B------:R-:W-:Y:S01]  /*0130*/  IABS R12, R6 ;  /* 0x00000006000c7213 */ /* 0x000fe20000000000 */
[----:B0-----:R-:W-:Y:S02]  /*0140*/  IMAD.MOV.U32 R4, RZ, RZ, RZ ;  /* 0x000000ffff047224 */ /* 0x001fe400078e00ff */
[----:B--2---:R-:W-:-:S04]  /*0150*/  IMAD.MOV R7, RZ, RZ, -R5 ;  /* 0x000000ffff077224 */ /* 0x004fc800078e0a05 */
[----:B------:R-:W-:-:S04]  /*0160*/  IMAD R7, R7, R10, RZ ;  /* 0x0000000a07077224 */ /* 0x000fc800078e02ff */
[----:B------:R-:W-:Y:S01]  /*0170*/  IMAD.HI.U32 R5, R5, R7, R4 ;  /* 0x0000000705057227 */ /* 0x000fe200078e0004 */
[----:B------:R-:W-:Y:S02]  /*0180*/  IADD3 R7, PT, PT, RZ, -R8, RZ ;  /* 0x80000008ff077210 */ /* 0x000fe40007ffe0ff */
[----:B------:R-:W-:-:S03]  /*0190*/  IABS R4, R0 ;  /* 0x0000000000047213 */ /* 0x000fc60000000000 */
[----:B------:R-:W-:Y:S01]  /*01a0*/  IMAD.HI.U32 R5, R5, R12, RZ ;  /* 0x0000000c05057227 */ /* 0x000fe200078e00ff */
[----:B------:R-:W0:Y:S03]  /*01b0*/  I2F.RP R8, R4 ;  /* 0x0000000400087306 */ /* 0x000e260000209400 */
[----:B------:R-:W-:-:S05]  /*01c0*/  IMAD R7, R5, R7, R12 ;  /* 0x0000000705077224 */ /* 0x000fca00078e020c */
[----:B------:R-:W-:Y:S01]  /*01d0*/  ISETP.GT.U32.AND P1, PT, R10, R7, PT ;  /* 0x000000070a00720c */ /* 0x000fe20003f24070 */
[----:B0-----:R-:W0:-:S12]  /*01e0*/  MUFU.RCP R8, R8 ;  /* 0x0000000800087308 */ /* 0x001e180000001000 */
[----:B------:R-:W-:Y:S02]  /*01f0*/  @!P1 IMAD.IADD R7, R7, 0x1, -R10 ;  /* 0x0000000107079824 */ /* 0x000fe400078e0a0a */
[----:B------:R-:W-:Y:S01]  /*0200*/  @!P1 VIADD R5, R5, 0x1 ;  /* 0x0000000105059836 */ /* 0x000fe20000000000 */
[----:B------:R-:W-:Y:S02]  /*0210*/  ISETP.NE.AND P1, PT, R3, RZ, PT ;  /* 0x000000ff0300720c */ /* 0x000fe40003f25270 */
[----:B------:R-:W-:Y:S02]  /*0220*/  ISETP.GE.U32.AND P0, PT, R7, R10, PT ;  /* 0x0000000a0700720c */ /* 0x000fe40003f06070 */
[----:B------:R-:W-:-:S04]  /*0230*/  LOP3.LUT R7, R6, R3, RZ, 0x3c, !PT ;  /* 0x0000000306077212 */ /* 0x000fc800078e3cff */
[----:B------:R-:W-:Y:S02]  /*0240*/  ISETP.GE.AND P2, PT, R7, RZ, PT ;  /* 0x000000ff0700720c */ /* 0x000fe40003f46270 */
[----:B0-----:R-:W-:-:S04]  /*0250*/  IADD3 R9, PT, PT, R8, 0xffffffe, RZ ;  /* 0x0ffffffe08097810 */ /* 0x001fc80007ffe0ff */
[----:B------:R-:W0:Y:S01]  /*0260*/  F2I.FTZ.U32.TRUNC.NTZ R7, R9 ;  /* 0x0000000900077305 */ /* 0x000e22000021f000 */
[----:B------:R-:W-:-:S06]  /*0270*/  @P0 IADD3 R5, PT, PT, R5, 0x1, RZ ;  /* 0x0000000105050810 */ /* 0x000fcc0007ffe0ff */
[----:B------:R-:W-:Y:S01]  /*0280*/  @!P2 IMAD.MOV R5, RZ, RZ, -R5 ;  /* 0x000000ffff05a224 */ /* 0x000fe200078e0a05 */
[----:B------:R-:W-:-:S05]  /*0290*/  @!P1 LOP3.LUT R5, RZ, R3, RZ, 0x33, !PT ;  /* 0x00000003ff059212 */ /* 0x000fca00078e33ff */
[----:B------:R-:W-:Y:S01]  /*02a0*/  IMAD.MOV R8, RZ, RZ, -R5 ;  /* 0x000000ffff087224 */ /* 0x000fe200078e0a05 */
[----:B0-----:R-:W-:-:S03]  /*02b0*/  IADD3 R13, PT, PT, RZ, -R7, RZ ;  /* 0x80000007ff0d7210 */ /* 0x001fc60007ffe0ff */
[----:B------:R-:W-:Y:S02]  /*02c0*/  IMAD R11, R3, R8, R6 ;  /* 0x00000008030b7224 */ /* 0x000fe400078e0206 */
[----:B------:R-:W-:Y:S02]  /*02d0*/  HFMA2 R6, -RZ, RZ, 0, 0 ;  /* 0x00000000ff067431 */ /* 0x000fe400000001ff */
[----:B------:R-:W-:Y:S01]  /*02e0*/  IMAD R3, R13, R4, RZ ;  /* 0x000000040d037224 */ /* 0x000fe200078e02ff */
[----:B------:R-:W-:-:S03]  /*02f0*/  IABS R8, R11 ;  /* 0x0000000b00087213 */ /* 0x000fc60000000000 */
[----:B------:R-:W-:-:S04]  /*0300*/  IMAD.HI.U32 R6, R7, R3, R6 ;  /* 0x0000000307067227 */ /* 0x000fc800078e0006 */
[----:B------:R-:W-:-:S04]  /*0310*/  IMAD.MOV.U32 R3, RZ, RZ, R8 ;  /* 0x000000ffff037224 */ /* 0x000fc800078e0008 */
[----:B------:R-:W-:-:S05]  /*0320*/  IMAD.HI.U32 R6, R6, R3, RZ ;  /* 0x0000000306067227 */ /* 0x000fca00078e00ff */
[----:B------:R-:W-:-:S05]  /*0330*/  IADD3 R7, PT, PT, -R6, RZ, RZ ;  /* 0x000000ff06077210 */ /* 0x000fca0007ffe1ff */
[----:B------:R-:W-:-:S05]  /*0340*/  IMAD R3, R4, R7, R3 ;  /* 0x0000000704037224 */ /* 0x000fca00078e0203 */
[----:B------:R-:W-:-:S13]  /*0350*/  ISETP.GT.U32.AND P1, PT, R4, R3, PT ;  /* 0x000000030400720c */ /* 0x000fda0003f24070 */
[----:B------:R-:W-:Y:S01]  /*0360*/  @!P1 IMAD.IADD R3, R3, 0x1, -R4 ;  /* 0x0000000103039824 */ /* 0x000fe200078e0a04 */
[----:B------:R-:W-:Y:S02]  /*0370*/  @!P1 IADD3 R6, PT, PT, R6, 0x1, RZ ;  /* 0x0000000106069810 */ /* 0x000fe40007ffe0ff */
[----:B------:R-:W-:Y:S02]  /*0380*/  ISETP.NE.AND P1, PT, R0, RZ, PT ;  /* 0x000000ff0000720c */ /* 0x000fe40003f25270 */
[----:B------:R-:W-:Y:S02]  /*0390*/  ISETP.GE.U32.AND P0, PT, R3, R4, PT ;  /* 0x000000040300720c */ /* 0x000fe40003f06070 */
[----:B------:R-:W-:-:S04]  /*03a0*/  LOP3.LUT R3, R11, R0, RZ, 0x3c, !PT ;  /* 0x000000000b037212 */ /* 0x000fc800078e3cff */
[----:B------:R-:W-:-:S07]  /*03b0*/  ISETP.GE.AND P2, PT, R3, RZ, PT ;  /* 0x000000ff0300720c */ /* 0x000fce0003f46270 */
[----:B------:R-:W-:Y:S02]  /*03c0*/  @P0 IADD3 R6, PT, PT, R6, 0x1, RZ ;  /* 0x0000000106060810 */ /* 0x000fe40007ffe0ff */
[----:B-1----:R-:W-:-:S04]  /*03d0*/  ISETP.GE.AND P0, PT, R2, UR4, PT ;  /* 0x0000000402007c0c */ /* 0x002fc8000bf06270 */
[----:B------:R-:W-:Y:S01]  /*03e0*/  @!P2 IMAD.MOV R6, RZ, RZ, -R6 ;  /* 0x000000ffff06a224 */ /* 0x000fe200078e0a06 */
[----:B------:R-:W-:-:S04]  /*03f0*/  @!P1 LOP3.LUT R6, RZ, R0, RZ, 0x33, !PT ;  /* 0x00000000ff069212 */ /* 0x000fc800078e33ff */
[----:B------:R-:W-:-:S04]  /*0400*/  VIMNMX R3, PT, PT, R5, R6, !PT ;  /* 0x0000000605037248 */ /* 0x000fc80007fe0100 */
[----:B------:R-:W-:-:S04]  /*0410*/  ISETP.GE.OR P0, PT, R3, R0, P0 ;  /* 0x000000000300720c */ /* 0x000fc80000706670 */
[----:B------:R-:W-:-:S13]  /*0420*/  ISETP.LT.OR P0, PT, R0, RZ, P0 ;  /* 0x000000ff0000720c */ /* 0x000fda0000701670 */
[----:B------:R-:W-:Y:S05]  /*0430*/  @P0 EXIT ;  /* 0x000000000000094d */ /* 0x000fea0003800000 */
[C---:B------:R-:W-:Y:S01]  /*0440*/  ISETP.GE.AND P0, PT, R5.reuse, 0x1, PT ;  /* 0x000000010500780c */ /* 0x040fe20003f06270 */
[----:B------:R-:W0:Y:S01]  /*0450*/  LDC.64 R2, c[0x0][0x388] ;  /* 0x0000e200ff027b82 */ /* 0x000e220000000a00 */
[----:B------:R-:W-:Y:S01]  /*0460*/  IADD3 R13, PT, PT, R5, 0x1, RZ ;  /* 0x00000001050d7810 */ /* 0x000fe20007ffe0ff */
[C---:B------:R-:W-:Y:S01]  /*0470*/  VIADD R17, R6.reuse, 0x1 ;  /* 0x0000000106117836 */ /* 0x040fe20000000000 */
[C---:B------:R-:W-:Y:S01]  /*0480*/  IADD3 R7, PT, PT, -R6.reuse, RZ, RZ ;  /* 0x000000ff06077210 */ /* 0x040fe20007ffe1ff */
[----:B------:R-:W1:Y:S01]  /*0490*/  LDCU.64 UR4, c[0x0][0x358] ;  /* 0x00006b00ff0477ac */ /* 0x000e620008000a00 */
[-C--:B------:R-:W-:Y:S02]  /*04a0*/  ISETP.GE.AND P1, PT, R13, R0.reuse, PT ;  /* 0x000000000d00720c */ /* 0x080fe40003f26270 */
[----:B------:R-:W-:Y:S01]  /*04b0*/  ISETP.GE.AND P2, PT, R6, 0x1, PT ;  /* 0x000000010600780c */ /* 0x000fe20003f46270 */
[----:B------:R-:W-:Y:S01]  /*04c0*/  IMAD R12, R0, R7, R11 ;  /* 0x00000007000c7224 */ /* 0x000fe200078e020b */
[----:B------:R-:W-:-:S03]  /*04d0*/  ISETP.GE.AND P3, PT, R17, R0, PT ;  /* 0x000000001100720c */ /* 0x000fc60003f66270 */
[----:B------:R-:W-:Y:S02]  /*04e0*/  @P0 IADD3 R7, PT, PT, R5, -0x1, RZ ;  /* 0xffffffff05070810 */ /* 0x000fe40007ffe0ff */
[C---:B------:R-:W-:Y:S02]  /*04f0*/  IADD3 R9, PT, PT, R12.reuse, 0x1, RZ ;  /* 0x000000010c097810 */ /* 0x040fe40007ffe0ff */
[----:B------:R-:W-:Y:S01]  /*0500*/  ISETP.GE.AND P4, PT, R12, 0x1, PT ;  /* 0x000000010c00780c */ /* 0x000fe20003f86270 */
[-CC-:B------:R-:W-:Y:S01]  /*0510*/  @P0 IMAD R7, R7, R0.reuse, R6.reuse ;  /* 0x0000000007070224 */ /* 0x180fe200078e0206 */
[-C--:B------:R-:W-:Y:S01]  /*0520*/  ISETP.GE.AND P5, PT, R9, R0.reuse, PT ;  /* 0x000000000900720c */ /* 0x080fe20003fa6270 */
[-CC-:B------:R-:W-:Y:S02]  /*0530*/  @!P1 IMAD R9, R13, R0.reuse, R6.reuse ;  /* 0x000000000d099224 */ /* 0x180fe400078e0206 */
[-C--:B------:R-:W-:Y:S02]  /*0540*/  IMAD R13, R5, R0.reuse, R6 ;  /* 0x00000000050d7224 */ /* 0x080fe400078e0206 */
[----:B------:R-:W-:-:S02]  /*0550*/  @P0 IMAD R7, R7, R0, R12 ;  /* 0x0000000007070224 */ /* 0x000fc400078e020c */
[----:B------:R-:W-:Y:S02]  /*0560*/  @P2 VIADD R15, R13, 0xffffffff ;  /* 0xffffffff0d0f2836 */ /* 0x000fe40000000000 */
[-CC-:B------:R-:W-:Y:S02]  /*0570*/  @!P1 IMAD R11, R9, R0.reuse, R12.reuse ;  /* 0x00000000090b9224 */ /* 0x180fe400078e020c */
[-C--:B------:R-:W-:Y:S01]  /*0580*/  @!P3 IMAD R17, R5, R0.reuse, R17 ;  /* 0x000000000511b224 */ /* 0x080fe200078e0211 */
[----:B------:R-:W-:Y:S01]  /*0590*/  CS2R R4, SRZ ;  /* 0x0000000000047805 */ /* 0x000fe2000001ff00 */
[----:B------:R-:W-:Y:S02]  /*05a0*/  IMAD R6, R13, R0, R12 ;  /* 0x000000000d067224 */ /* 0x000fe400078e020c */
[----:B0-----:R-:W-:-:S04]  /*05b0*/  @P0 IMAD.WIDE R8, R7, 0x4, R2 ;  /* 0x0000000407080825 */ /* 0x001fc800078e0202 */
[----:B------:R-:W-:Y:S01]  /*05c0*/  @P2 IMAD R13, R15, R0, R12 ;  /* 0x000000000f0d2224 */ /* 0x000fe200078e020c */
[----:B-1----:R0:W2:Y:S01]  /*05d0*/  @P0 LDG.E R4, desc[UR4][R8.64] ;  /* 0x0000000408040981 */ /* 0x0020a2000c1e1900 */
[----:B------:R-:W-:-:S04]  /*05e0*/  @!P1 IMAD.WIDE R10, R11, 0x4, R2 ;  /* 0x000000040b0a9825 */ /* 0x000fc800078e0202 */
[----:B------:R-:W-:Y:S01]  /*05f0*/  @!P3 IMAD R15, R17, R0, R12 ;  /* 0x00000000110fb224 */ /* 0x000fe200078e020c */
[----:B------:R-:W-:Y:S01]  /*0600*/  MOV R0, RZ ;  /* 0x000000ff00007202 */ /* 0x000fe20000000f00 */
[--C-:B------:R-:W-:Y:S01]  /*0610*/  @P2 IMAD.WIDE R12, R13, 0x4, R2.reuse ;  /* 0x000000040d0c2825 */ /* 0x100fe200078e0202 */
[----:B------:R-:W2:Y:S01]  /*0620*/  @!P1 LDG.E R5, desc[UR4][R10.64] ;  /* 0x000000040a059981 */ /* 0x000ea2000c1e1900 */
[----:B------:R-:W-:Y:S02]  /*0630*/  IADD3 R17, PT, PT, R6, -0x1, RZ ;  /* 0xffffffff06117810 */ /* 0x000fe40007ffe0ff */
[----:B------:R-:W-:Y:S01]  /*0640*/  IMAD.MOV.U32 R7, RZ, RZ, RZ ;  /* 0x000000ffff077224 */ /* 0x000fe200078e00ff */
[----:B------:R-:W3:Y:S01]  /*0650*/  @P2 LDG.E R0, desc[UR4][R12.64] ;  /* 0x000000040c002981 */ /* 0x000ee2000c1e1900 */
[----:B------:R-:W-:Y:S01]  /*0660*/  @!P3 IMAD.WIDE R14, R15, 0x4, R2 ;  /* 0x000000040f0eb825 */ /* 0x000fe200078e0202 */
[----:B------:R-:W-:-:S03]  /*0670*/  MOV R18, RZ ;  /* 0x000000ff00127202 */ /* 0x000fc60000000f00 */
[----:B------:R-:W-:Y:S01]  /*0680*/  IMAD.WIDE R16, R17, 0x4, R2 ;  /* 0x0000000411107825 */ /* 0x000fe200078e0202 */
[----:B------:R-:W4:Y:S01]  /*0690*/  @!P3 LDG.E R7, desc[UR4][R14.64] ;  /* 0x000000040e07b981 */ /* 0x000f22000c1e1900 */
[----:B0-----:R-:W-:Y:S01]  /*06a0*/  MOV R8, RZ ;  /* 0x000000ff00087202 */ /* 0x001fe20000000f00 */
[----:B------:R-:W0:Y:S02]  /*06b0*/  LDC.64 R2, c[0x0][0x380] ;  /* 0x0000e000ff027b82 */ /* 0x000e240000000a00 */
[----:B------:R-:W5:Y:S04]  /*06c0*/  @P4 LDG.E R18, desc[UR4][R16.64] ;  /* 0x0000000410124981 */ /* 0x000f68000c1e1900 */
[----:B------:R-:W5:Y:S01]  /*06d0*/  @!P5 LDG.E R8, desc[UR4][R16.64+0x8] ;  /* 0x000008041008d981 */ /* 0x000f62000c1e1900 */
[----:B--2---:R-:W-:-:S04]  /*06e0*/  FADD R5, R5, R4 ;  /* 0x0000000405057221 */ /* 0x004fc80000000000 */
[----:B---3--:R-:W-:-:S04]  /*06f0*/  FADD R0, R5, R0 ;  /* 0x0000000005007221 */ /* 0x008fc80000000000 */
[----:B----4-:R-:W-:-:S04]  /*0700*/  FADD R7, R0, R7 ;  /* 0x0000000700077221 */ /* 0x010fc80000000000 */
[----:B-----5:R-:W-:-:S04]  /*0710*/  FADD R7, R7, R18 ;  /* 0x0000001207077221 */ /* 0x020fc80000000000 */
[----:B------:R-:W-:Y:S01]  /*0720*/  FADD R8, R7, R8 ;  /* 0x0000000807087221 */ /* 0x000fe20000000000 */
[----:B0-----:R-:W-:-:S04]  /*0730*/  IMAD.WIDE R6, R6, 0x4, R2 ;  /* 0x0000000406067825 */ /* 0x001fc800078e0202 */
[----:B------:R-:W-:-:S05]  /*0740*/  FMUL R3, R8, 0.80000001192092895508 ;  /* 0x3f4ccccd08037820 */ /* 0x000fca0000400000 */
[----:B------:R-:W-:Y:S01]  /*0750*/  STG.E desc[UR4][R6.64], R3 ;  /* 0x0000000306007986 */ /* 0x000fe2000c101904 */
[----:B------:R-:W-:Y:S05]  /*0760*/  EXIT ;  /* 0x000000000000794d */ /* 0x000fea0003800000 */
.L_x_0:
[----:B------:R-:W-:-:S00]  /*0770*/  BRA `(.L_x_0) ;  /* 0xfffffffc00fc7947 */ /* 0x000fc0000383ffff */
[----:B------:R-:W-:-:S00]  /*0780*/  NOP ;  /* 0x0000000000007918 */ /* 0x000fc00000000000 */
[----:B------:R-:W-:-:S00]  /*0790*/  NOP ;  /* 0x0000000000007918 */ /* 0x000fc00000000000 */
[----:B------:R-:W-:-:S00]  /*07a0*/  NOP ;  /* 0x0000000000007918 */ /* 0x000fc00000000000 */
[----:B------:R-:W-:-:S00]  /*07b0*/  NOP ;  /* 0x0000000000007918 */ /* 0x000fc00000000000 */
[----:B------:R-:W-:-:S00]  /*07c0*/  NOP ;  /* 0x0000000000007918 */ /* 0x000fc00000000000 */
[----:B------:R-:W-:-:S00]  /*07d0*/  NOP ;  /* 0x0000000000007918 */ /* 0x000fc00000000000 */
[----:B------:R-:W-:-:S00]  /*07e0*/  NOP ;  /* 0x0000000000007918 */ /* 0x000fc00000000000 */
[----:B------:R-:W-:-:S00]  /*07f0*/  NOP ;  /* 0x0000000000007918 */ /* 0x000fc00000000000 */
.L_x_1:


//--------------------- .nv.shared.reserved.0     --------------------------
	.section	.nv.shared.reserved.0,"aw",@nobits
	.weak		__nv_reservedSMEM_offset_0_alias
	.size		__nv_reservedSMEM_offset_0_alias, 0, 64
	.other		__nv_reservedSMEM_offset_0_alias,@"STO_CUDA_RESERVED_SHARED STV_DEFAULT"
__nv_reservedSMEM_offset_0_alias:
	.zero		0
	.zero		64


//--------------------- .nv.constant0._Z6kernelPfS_iii --------------------------
	.section	.nv.constant0._Z6kernelPfS_iii,"a",@progbits
	.sectionflags	@""
	.align	4
.nv.constant0._Z6kernelPfS_iii:
	.zero		924


//--------------------- SYMBOLS --------------------------

	.type		.nv.reservedSmem.offset0,@object
	.size		.nv.reservedSmem.offset0,0x4
